//
// Generated by NVIDIA NVVM Compiler
//
// Compiler Build ID: CL-36424714
// Cuda compilation tools, release 13.0, V13.0.88
// Based on NVVM 20.0.0
//

.version 9.0
.target sm_100
.address_size 64

	// .globl	_Z11sgemm_tiledPfS_S_iiii
// _ZZ11sgemm_tiledPfS_S_iiiiE3Mds has been demoted
// _ZZ11sgemm_tiledPfS_S_iiiiE3Nds has been demoted

.visible .entry _Z11sgemm_tiledPfS_S_iiii(
	.param .u64 .ptr .align 1 _Z11sgemm_tiledPfS_S_iiii_param_0,
	.param .u64 .ptr .align 1 _Z11sgemm_tiledPfS_S_iiii_param_1,
	.param .u64 .ptr .align 1 _Z11sgemm_tiledPfS_S_iiii_param_2,
	.param .u32 _Z11sgemm_tiledPfS_S_iiii_param_3,
	.param .u32 _Z11sgemm_tiledPfS_S_iiii_param_4,
	.param .u32 _Z11sgemm_tiledPfS_S_iiii_param_5,
	.param .u32 _Z11sgemm_tiledPfS_S_iiii_param_6
)
{
	.reg .pred 	%p<12>;
	.reg .b32 	%r<43>;
	.reg .b32 	%f<111>;
	.reg .b64 	%rd<13>;
	// demoted variable
	.shared .align 4 .b8 _ZZ11sgemm_tiledPfS_S_iiiiE3Mds[4096];
	// demoted variable
	.shared .align 4 .b8 _ZZ11sgemm_tiledPfS_S_iiiiE3Nds[4096];
	ld.param.u64 	%rd3, [_Z11sgemm_tiledPfS_S_iiii_param_0];
	ld.param.u64 	%rd4, [_Z11sgemm_tiledPfS_S_iiii_param_1];
	ld.param.u64 	%rd5, [_Z11sgemm_tiledPfS_S_iiii_param_2];
	ld.param.u32 	%r24, [_Z11sgemm_tiledPfS_S_iiii_param_3];
	ld.param.u32 	%r25, [_Z11sgemm_tiledPfS_S_iiii_param_4];
	ld.param.u32 	%r26, [_Z11sgemm_tiledPfS_S_iiii_param_6];
	mov.u32 	%r27, %ctaid.x;
	mov.u32 	%r28, %ctaid.y;
	mov.u32 	%r38, %tid.x;
	mov.u32 	%r40, %tid.y;
	shl.b32 	%r29, %r28, 5;
	add.s32 	%r3, %r29, %r40;
	shl.b32 	%r4, %r27, 5;
	add.s32 	%r5, %r4, %r38;
	setp.lt.s32 	%p1, %r25, 1;
	mov.f32 	%f110, 0f00000000;
	@%p1 bra 	$L__BB0_7;
	add.s32 	%r30, %r25, 31;
	shr.u32 	%r31, %r30, 5;
	shl.b32 	%r32, %r40, 7;
	mov.u32 	%r33, _ZZ11sgemm_tiledPfS_S_iiiiE3Mds;
	add.s32 	%r6, %r33, %r32;
	shl.b32 	%r34, %r38, 2;
	add.s32 	%r7, %r6, %r34;
	mov.u32 	%r35, _ZZ11sgemm_tiledPfS_S_iiiiE3Nds;
	add.s32 	%r9, %r35, %r34;
	add.s32 	%r8, %r9, %r32;
	neg.s32 	%r42, %r31;
	mad.lo.s32 	%r36, %r40, %r26, %r38;
	add.s32 	%r41, %r36, %r4;
	shl.b32 	%r12, %r26, 5;
	mad.lo.s32 	%r39, %r25, %r3, %r38;
	cvta.to.global.u64 	%rd1, %rd3;
	cvta.to.global.u64 	%rd2, %rd4;
	mov.f32 	%f110, 0f00000000;
$L__BB0_2:
	setp.ge.s32 	%p2, %r3, %r24;
	setp.ge.s32 	%p3, %r38, %r25;
	mov.f32 	%f108, 0f00000000;
	or.pred  	%p4, %p2, %p3;
	@%p4 bra 	$L__BB0_4;
	mul.wide.u32 	%rd6, %r39, 4;
	add.s64 	%rd7, %rd1, %rd6;
	ld.global.f32 	%f108, [%rd7];
$L__BB0_4:
	setp.ge.s32 	%p5, %r5, %r26;
	st.shared.f32 	[%r7], %f108;
	setp.ge.s32 	%p6, %r40, %r25;
	mov.f32 	%f109, 0f00000000;
	or.pred  	%p7, %p6, %p5;
	@%p7 bra 	$L__BB0_6;
	mul.wide.s32 	%rd8, %r41, 4;
	add.s64 	%rd9, %rd2, %rd8;
	ld.global.f32 	%f109, [%rd9];
$L__BB0_6:
	st.shared.f32 	[%r8], %f109;
	bar.sync 	0;
	ld.shared.f32 	%f12, [%r6];
	ld.shared.f32 	%f13, [%r9];
	fma.rn.f32 	%f14, %f12, %f13, %f110;
	ld.shared.f32 	%f15, [%r6+4];
	ld.shared.f32 	%f16, [%r9+128];
	fma.rn.f32 	%f17, %f15, %f16, %f14;
	ld.shared.f32 	%f18, [%r6+8];
	ld.shared.f32 	%f19, [%r9+256];
	fma.rn.f32 	%f20, %f18, %f19, %f17;
	ld.shared.f32 	%f21, [%r6+12];
	ld.shared.f32 	%f22, [%r9+384];
	fma.rn.f32 	%f23, %f21, %f22, %f20;
	ld.shared.f32 	%f24, [%r6+16];
	ld.shared.f32 	%f25, [%r9+512];
	fma.rn.f32 	%f26, %f24, %f25, %f23;
	ld.shared.f32 	%f27, [%r6+20];
	ld.shared.f32 	%f28, [%r9+640];
	fma.rn.f32 	%f29, %f27, %f28, %f26;
	ld.shared.f32 	%f30, [%r6+24];
	ld.shared.f32 	%f31, [%r9+768];
	fma.rn.f32 	%f32, %f30, %f31, %f29;
	ld.shared.f32 	%f33, [%r6+28];
	ld.shared.f32 	%f34, [%r9+896];
	fma.rn.f32 	%f35, %f33, %f34, %f32;
	ld.shared.f32 	%f36, [%r6+32];
	ld.shared.f32 	%f37, [%r9+1024];
	fma.rn.f32 	%f38, %f36, %f37, %f35;
	ld.shared.f32 	%f39, [%r6+36];
	ld.shared.f32 	%f40, [%r9+1152];
	fma.rn.f32 	%f41, %f39, %f40, %f38;
	ld.shared.f32 	%f42, [%r6+40];
	ld.shared.f32 	%f43, [%r9+1280];
	fma.rn.f32 	%f44, %f42, %f43, %f41;
	ld.shared.f32 	%f45, [%r6+44];
	ld.shared.f32 	%f46, [%r9+1408];
	fma.rn.f32 	%f47, %f45, %f46, %f44;
	ld.shared.f32 	%f48, [%r6+48];
	ld.shared.f32 	%f49, [%r9+1536];
	fma.rn.f32 	%f50, %f48, %f49, %f47;
	ld.shared.f32 	%f51, [%r6+52];
	ld.shared.f32 	%f52, [%r9+1664];
	fma.rn.f32 	%f53, %f51, %f52, %f50;
	ld.shared.f32 	%f54, [%r6+56];
	ld.shared.f32 	%f55, [%r9+1792];
	fma.rn.f32 	%f56, %f54, %f55, %f53;
	ld.shared.f32 	%f57, [%r6+60];
	ld.shared.f32 	%f58, [%r9+1920];
	fma.rn.f32 	%f59, %f57, %f58, %f56;
	ld.shared.f32 	%f60, [%r6+64];
	ld.shared.f32 	%f61, [%r9+2048];
	fma.rn.f32 	%f62, %f60, %f61, %f59;
	ld.shared.f32 	%f63, [%r6+68];
	ld.shared.f32 	%f64, [%r9+2176];
	fma.rn.f32 	%f65, %f63, %f64, %f62;
	ld.shared.f32 	%f66, [%r6+72];
	ld.shared.f32 	%f67, [%r9+2304];
	fma.rn.f32 	%f68, %f66, %f67, %f65;
	ld.shared.f32 	%f69, [%r6+76];
	ld.shared.f32 	%f70, [%r9+2432];
	fma.rn.f32 	%f71, %f69, %f70, %f68;
	ld.shared.f32 	%f72, [%r6+80];
	ld.shared.f32 	%f73, [%r9+2560];
	fma.rn.f32 	%f74, %f72, %f73, %f71;
	ld.shared.f32 	%f75, [%r6+84];
	ld.shared.f32 	%f76, [%r9+2688];
	fma.rn.f32 	%f77, %f75, %f76, %f74;
	ld.shared.f32 	%f78, [%r6+88];
	ld.shared.f32 	%f79, [%r9+2816];
	fma.rn.f32 	%f80, %f78, %f79, %f77;
	ld.shared.f32 	%f81, [%r6+92];
	ld.shared.f32 	%f82, [%r9+2944];
	fma.rn.f32 	%f83, %f81, %f82, %f80;
	ld.shared.f32 	%f84, [%r6+96];
	ld.shared.f32 	%f85, [%r9+3072];
	fma.rn.f32 	%f86, %f84, %f85, %f83;
	ld.shared.f32 	%f87, [%r6+100];
	ld.shared.f32 	%f88, [%r9+3200];
	fma.rn.f32 	%f89, %f87, %f88, %f86;
	ld.shared.f32 	%f90, [%r6+104];
	ld.shared.f32 	%f91, [%r9+3328];
	fma.rn.f32 	%f92, %f90, %f91, %f89;
	ld.shared.f32 	%f93, [%r6+108];
	ld.shared.f32 	%f94, [%r9+3456];
	fma.rn.f32 	%f95, %f93, %f94, %f92;
	ld.shared.f32 	%f96, [%r6+112];
	ld.shared.f32 	%f97, [%r9+3584];
	fma.rn.f32 	%f98, %f96, %f97, %f95;
	ld.shared.f32 	%f99, [%r6+116];
	ld.shared.f32 	%f100, [%r9+3712];
	fma.rn.f32 	%f101, %f99, %f100, %f98;
	ld.shared.f32 	%f102, [%r6+120];
	ld.shared.f32 	%f103, [%r9+3840];
	fma.rn.f32 	%f104, %f102, %f103, %f101;
	ld.shared.f32 	%f105, [%r6+124];
	ld.shared.f32 	%f106, [%r9+3968];
	fma.rn.f32 	%f110, %f105, %f106, %f104;
	bar.sync 	0;
	add.s32 	%r42, %r42, 1;
	setp.ne.s32 	%p8, %r42, 0;
	add.s32 	%r41, %r41, %r12;
	add.s32 	%r40, %r40, 32;
	add.s32 	%r39, %r39, 32;
	add.s32 	%r38, %r38, 32;
	@%p8 bra 	$L__BB0_2;
$L__BB0_7:
	setp.ge.s32 	%p9, %r3, %r24;
	setp.ge.s32 	%p10, %r5, %r26;
	or.pred  	%p11, %p9, %p10;
	@%p11 bra 	$L__BB0_9;
	mad.lo.s32 	%r37, %r26, %r3, %r5;
	cvta.to.global.u64 	%rd10, %rd5;
	mul.wide.u32 	%rd11, %r37, 4;
	add.s64 	%rd12, %rd10, %rd11;
	st.global.f32 	[%rd12], %f110;
$L__BB0_9:
	ret;

}


// ===== COMPILED SASS (sm_100) =====

	.target	sm_100

	.elftype	@"ET_EXEC"


//--------------------- .note.nv.tkinfo           --------------------------
	.section	.note.nv.tkinfo,"",@"SHT_NOTE"
	.sectionflags	@"SHF_NOTE_NV_TKINFO"
	.tkinfo
        /*0018*/ 	.word	0x00000002
        /*0030*/ 	.string	""
        /*0030*/ 	.string	"ptxas"
        /*0030*/ 	.string	"Cuda compilation tools, release 13.0, V13.0.88"
        /*0030*/ 	.string	"Build cuda_13.0.r13.0/compiler.36424714_0"
        /*0030*/ 	.string	"-arch sm_100 -m 64 "



//--------------------- .note.nv.cuinfo           --------------------------
	.section	.note.nv.cuinfo,"",@"SHT_NOTE"
	.sectionflags	@"SHF_NOTE_NV_CUINFO"
        /*0018*/ 	.short	0x0002
        /*001a*/ 	.short	0x0064
        /*001c*/ 	.short	0x0082
	.zero		2


//--------------------- .nv.info                  --------------------------
	.section	.nv.info,"",@"SHT_CUDA_INFO"
	.align	4


	//----- nvinfo : EIATTR_REGCOUNT
	.align		4
        /*0000*/ 	.byte	0x04, 0x2f
        /*0002*/ 	.short	(.L_1 - .L_0)
	.align		4
.L_0:
        /*0004*/ 	.word	index@(_Z11sgemm_tiledPfS_S_iiii)
        /*0008*/ 	.word	0x00000020


	//----- nvinfo : EIATTR_FRAME_SIZE
	.align		4
.L_1:
        /*000c*/ 	.byte	0x04, 0x11
        /*000e*/ 	.short	(.L_3 - .L_2)
	.align		4
.L_2:
        /*0010*/ 	.word	index@(_Z11sgemm_tiledPfS_S_iiii)
        /*0014*/ 	.word	0x00000000


	//----- nvinfo : EIATTR_MIN_STACK_SIZE
	.align		4
.L_3:
        /*0018*/ 	.byte	0x04, 0x12
        /*001a*/ 	.short	(.L_5 - .L_4)
	.align		4
.L_4:
        /*001c*/ 	.word	index@(_Z11sgemm_tiledPfS_S_iiii)
        /*0020*/ 	.word	0x00000000
.L_5:


//--------------------- .nv.compat                --------------------------
	.section	.nv.compat,"",@"SHT_CUDA_COMPAT_INFO"
	.align	4
        /*0000*/ 	.byte	0x02, 0x09, 0x00, 0x00, 0x02, 0x02, 0x01, 0x00, 0x02, 0x05, 0x05, 0x00, 0x03, 0x07, 0x01, 0x01
        /*0010*/ 	.byte	0x02, 0x03, 0x00, 0x00, 0x02, 0x06, 0x01, 0x00, 0x04, 0x0b, 0x08, 0x00, 0x09, 0x00, 0x00, 0x00
        /*0020*/ 	.byte	0x00, 0x00, 0x00, 0x00


//--------------------- .nv.info._Z11sgemm_tiledPfS_S_iiii --------------------------
	.section	.nv.info._Z11sgemm_tiledPfS_S_iiii,"",@"SHT_CUDA_INFO"
	.sectionflags	@""
	.align	4


	//----- nvinfo : EIATTR_CUDA_API_VERSION
	.align		4
        /*0000*/ 	.byte	0x04, 0x37
        /*0002*/ 	.short	(.L_7 - .L_6)
.L_6:
        /*0004*/ 	.word	0x00000082


	//----- nvinfo : EIATTR_KPARAM_INFO
	.align		4
.L_7:
        /*0008*/ 	.byte	0x04, 0x17
        /*000a*/ 	.short	(.L_9 - .L_8)
.L_8:
        /*000c*/ 	.word	0x00000000
        /*0010*/ 	.short	0x0006
        /*0012*/ 	.short	0x0024
        /*0014*/ 	.byte	0x00, 0xf0, 0x11, 0x00


	//----- nvinfo : EIATTR_KPARAM_INFO
	.align		4
.L_9:
        /*0018*/ 	.byte	0x04, 0x17
        /*001a*/ 	.short	(.L_11 - .L_10)
.L_10:
        /*001c*/ 	.word	0x00000000
        /*0020*/ 	.short	0x0005
        /*0022*/ 	.short	0x0020
        /*0024*/ 	.byte	0x00, 0xf0, 0x11, 0x00


	//----- nvinfo : EIATTR_KPARAM_INFO
	.align		4
.L_11:
        /*0028*/ 	.byte	0x04, 0x17
        /*002a*/ 	.short	(.L_13 - .L_12)
.L_12:
        /*002c*/ 	.word	0x00000000
        /*0030*/ 	.short	0x0004
        /*0032*/ 	.short	0x001c
        /*0034*/ 	.byte	0x00, 0xf0, 0x11, 0x00


	//----- nvinfo : EIATTR_KPARAM_INFO
	.align		4
.L_13:
        /*0038*/ 	.byte	0x04, 0x17
        /*003a*/ 	.short	(.L_15 - .L_14)
.L_14:
        /*003c*/ 	.word	0x00000000
        /*0040*/ 	.short	0x0003
        /*0042*/ 	.short	0x0018
        /*0044*/ 	.byte	0x00, 0xf0, 0x11, 0x00


	//----- nvinfo : EIATTR_KPARAM_INFO
	.align		4
.L_15:
        /*0048*/ 	.byte	0x04, 0x17
        /*004a*/ 	.short	(.L_17 - .L_16)
.L_16:
        /*004c*/ 	.word	0x00000000
        /*0050*/ 	.short	0x0002
        /*0052*/ 	.short	0x0010
        /*0054*/ 	.byte	0x00, 0xf5, 0x21, 0x00


	//----- nvinfo : EIATTR_KPARAM_INFO
	.align		4
.L_17:
        /*0058*/ 	.byte	0x04, 0x17
        /*005a*/ 	.short	(.L_19 - .L_18)
.L_18:
        /*005c*/ 	.word	0x00000000
        /*0060*/ 	.short	0x0001
        /*0062*/ 	.short	0x0008
        /*0064*/ 	.byte	0x00, 0xf5, 0x21, 0x00


	//----- nvinfo : EIATTR_KPARAM_INFO
	.align		4
.L_19:
        /*0068*/ 	.byte	0x04, 0x17
        /*006a*/ 	.short	(.L_21 - .L_20)
.L_20:
        /*006c*/ 	.word	0x00000000
        /*0070*/ 	.short	0x0000
        /*0072*/ 	.short	0x0000
        /*0074*/ 	.byte	0x00, 0xf5, 0x21, 0x00


	//----- nvinfo : EIATTR_SPARSE_MMA_MASK
	.align		4
.L_21:
        /*0078*/ 	.byte	0x03, 0x50
        /*007a*/ 	.short	0x0000


	//----- nvinfo : EIATTR_MAXREG_COUNT
	.align		4
        /*007c*/ 	.byte	0x03, 0x1b
        /*007e*/ 	.short	0x00ff


	//----- nvinfo : EIATTR_NUM_BARRIERS
	.align		4
        /*0080*/ 	.byte	0x02, 0x4c
        /*0082*/ 	.byte	0x01
	.zero		1


	//----- nvinfo : EIATTR_MERCURY_ISA_VERSION
	.align		4
        /*0084*/ 	.byte	0x03, 0x5f
        /*0086*/ 	.short	0x0101


	//----- nvinfo : EIATTR_VRC_CTA_INIT_COUNT
	.align		4
        /*0088*/ 	.byte	0x02, 0x4a
	.zero		1
	.zero		1


	//----- nvinfo : EIATTR_EXIT_INSTR_OFFSETS
	.align		4
        /*008c*/ 	.byte	0x04, 0x1c
        /*008e*/ 	.short	(.L_23 - .L_22)


	//   ....[0]....
.L_22:
        /*0090*/ 	.word	0x00000820


	//   ....[1]....
        /*0094*/ 	.word	0x00000870


	//----- nvinfo : EIATTR_CBANK_PARAM_SIZE
	.align		4
.L_23:
        /*0098*/ 	.byte	0x03, 0x19
        /*009a*/ 	.short	0x0028


	//----- nvinfo : EIATTR_PARAM_CBANK
	.align		4
        /*009c*/ 	.byte	0x04, 0x0a
        /*009e*/ 	.short	(.L_25 - .L_24)
	.align		4
.L_24:
        /*00a0*/ 	.word	index@(.nv.constant0._Z11sgemm_tiledPfS_S_iiii)
        /*00a4*/ 	.short	0x0380
        /*00a6*/ 	.short	0x0028


	//----- nvinfo : EIATTR_SW_WAR
	.align		4
.L_25:
        /*00a8*/ 	.byte	0x04, 0x36
        /*00aa*/ 	.short	(.L_27 - .L_26)
.L_26:
        /*00ac*/ 	.word	0x00000008
.L_27:


//--------------------- .nv.callgraph             --------------------------
	.section	.nv.callgraph,"",@"SHT_CUDA_CALLGRAPH"
	.align	4
	.sectionentsize	8
	.align		4
        /*0000*/ 	.word	0x00000000
	.align		4
        /*0004*/ 	.word	0xffffffff
	.align		4
        /*0008*/ 	.word	0x00000000
	.align		4
        /*000c*/ 	.word	0xfffffffe
	.align		4
        /*0010*/ 	.word	0x00000000
	.align		4
        /*0014*/ 	.word	0xfffffffd
	.align		4
        /*0018*/ 	.word	0x00000000
	.align		4
        /*001c*/ 	.word	0xfffffffc


//--------------------- .text._Z11sgemm_tiledPfS_S_iiii --------------------------
	.section	.text._Z11sgemm_tiledPfS_S_iiii,"ax",@progbits
	.align	128
        .global         _Z11sgemm_tiledPfS_S_iiii
        .type           _Z11sgemm_tiledPfS_S_iiii,@function
        .size           _Z11sgemm_tiledPfS_S_iiii,(.L_x_3 - _Z11sgemm_tiledPfS_S_iiii)
        .other          _Z11sgemm_tiledPfS_S_iiii,@"STO_CUDA_ENTRY STV_DEFAULT"
_Z11sgemm_tiledPfS_S_iiii:
.text._Z11sgemm_tiledPfS_S_iiii:
[----:B------:R-:W-:Y:S01]  /*0000*/  LDC R1, c[0x0][0x37c] ;  /* 0x0000df00ff017b82 */ /* 0x000fe20000000800 */
[----:B------:R-:W0:Y:S01]  /*0010*/  S2R R18, SR_CTAID.Y ;  /* 0x0000000000127919 */ /* 0x000e220000002600 */
[----:B------:R-:W1:Y:S01]  /*0020*/  LDCU UR10, c[0x0][0x39c] ;  /* 0x00007380ff0a77ac */ /* 0x000e620008000800 */
[----:B------:R-:W-:Y:S01]  /*0030*/  HFMA2 R21, -RZ, RZ, 0, 0 ;  /* 0x00000000ff157431 */ /* 0x000fe200000001ff */
[----:B------:R-:W0:Y:S01]  /*0040*/  S2R R16, SR_TID.Y ;  /* 0x0000000000107919 */ /* 0x000e220000002200 */
[----:B------:R-:W2:Y:S01]  /*0050*/  LDCU UR14, c[0x0][0x3a4] ;  /* 0x00007480ff0e77ac */ /* 0x000ea20008000800 */
[----:B------:R-:W3:Y:S01]  /*0060*/  S2R R2, SR_CTAID.X ;  /* 0x0000000000027919 */ /* 0x000ee20000002500 */
[----:B------:R-:W4:Y:S01]  /*0070*/  LDCU.64 UR8, c[0x0][0x358] ;  /* 0x00006b00ff0877ac */ /* 0x000f220008000a00 */
[----:B------:R-:W3:Y:S01]  /*0080*/  S2R R17, SR_TID.X ;  /* 0x0000000000117919 */ /* 0x000ee20000002100 */
[----:B-1----:R-:W-:Y:S01]  /*0090*/  UISETP.GE.AND UP0, UPT, UR10, 0x1, UPT ;  /* 0x000000010a00788c */ /* 0x002fe2000bf06270 */
[----:B0-----:R-:W-:-:S02]  /*00a0*/  LEA R18, R18, R16, 0x5 ;  /* 0x0000001012127211 */ /* 0x001fc400078e28ff */
[----:B---3--:R-:W-:-:S06]  /*00b0*/  LEA R19, R2, R17, 0x5 ;  /* 0x0000001102137211 */ /* 0x008fcc00078e28ff */
[----:B--2-4-:R-:W-:Y:S05]  /*00c0*/  BRA.U !UP0, `(.L_x_0) ;  /* 0x0000000508c87547 */ /* 0x014fea000b800000 */
[----:B------:R-:W0:Y:S01]  /*00d0*/  S2UR UR7, SR_CgaCtaId ;  /* 0x00000000000779c3 */ /* 0x000e220000008800 */
[----:B------:R-:W1:Y:S01]  /*00e0*/  LDCU UR11, c[0x0][0x3a4] ;  /* 0x00007480ff0b77ac */ /* 0x000e620008000800 */
[----:B------:R-:W-:Y:S01]  /*00f0*/  MOV R21, RZ ;  /* 0x000000ff00157202 */ /* 0x000fe20000000f00 */
[----:B------:R-:W-:Y:S01]  /*0100*/  IMAD R6, R18, UR10, R17 ;  /* 0x0000000a12067c24 */ /* 0x000fe2000f8e0211 */
[----:B------:R-:W-:Y:S01]  /*0110*/  UMOV UR5, 0x400 ;  /* 0x0000040000057882 */ /* 0x000fe20000000000 */
[----:B------:R-:W-:-:S03]  /*0120*/  UIADD3 UR4, UPT, UPT, UR10, 0x1f, URZ ;  /* 0x0000001f0a047890 */ /* 0x000fc6000fffe0ff */
[----:B------:R-:W2:Y:S01]  /*0130*/  LDC R0, c[0x0][0x3a4] ;  /* 0x0000e900ff007b82 */ /* 0x000ea20000000800 */
[----:B------:R-:W-:Y:S02]  /*0140*/  UIADD3 UR6, UPT, UPT, UR5, 0x1000, URZ ;  /* 0x0000100005067890 */ /* 0x000fe4000fffe0ff */
[----:B------:R-:W-:Y:S01]  /*0150*/  USHF.R.U32.HI UR4, URZ, 0x5, UR4 ;  /* 0x00000005ff047899 */ /* 0x000fe20008011604 */
[----:B------:R-:W3:Y:S03]  /*0160*/  LDCU.64 UR12, c[0x0][0x398] ;  /* 0x00007300ff0c77ac */ /* 0x000ee60008000a00 */
[----:B------:R-:W-:Y:S01]  /*0170*/  UIADD3 UR4, UPT, UPT, -UR4, URZ, URZ ;  /* 0x000000ff04047290 */ /* 0x000fe2000fffe1ff */
[----:B-1----:R-:W-:Y:S01]  /*0180*/  IMAD R7, R16, UR11, R17 ;  /* 0x0000000b10077c24 */ /* 0x002fe2000f8e0211 */
[----:B0-----:R-:W-:-:S04]  /*0190*/  ULEA UR5, UR7, UR5, 0x18 ;  /* 0x0000000507057291 */ /* 0x001fc8000f8ec0ff */
[----:B------:R-:W-:Y:S01]  /*01a0*/  LEA R7, R2, R7, 0x5 ;  /* 0x0000000702077211 */ /* 0x000fe200078e28ff */
[----:B------:R-:W-:Y:S01]  /*01b0*/  ULEA UR6, UR7, UR6, 0x18 ;  /* 0x0000000607067291 */ /* 0x000fe2000f8ec0ff */
[----:B------:R-:W-:-:S05]  /*01c0*/  LEA R5, R16, UR5, 0x7 ;  /* 0x0000000510057c11 */ /* 0x000fca000f8e38ff */
[C---:B------:R-:W-:Y:S02]  /*01d0*/  LEA R3, R17.reuse, UR6, 0x2 ;  /* 0x0000000611037c11 */ /* 0x040fe4000f8e10ff */
[----:B------:R-:W-:Y:S02]  /*01e0*/  LEA R4, R17, R5, 0x2 ;  /* 0x0000000511047211 */ /* 0x000fe400078e10ff */
[----:B---3--:R-:W-:-:S07]  /*01f0*/  LEA R2, R16, R3, 0x7 ;  /* 0x0000000310027211 */ /* 0x008fce00078e38ff */
.L_x_1:
[----:B------:R-:W-:Y:S01]  /*0200*/  ISETP.GE.AND P1, PT, R17, UR13, PT ;  /* 0x0000000d11007c0c */ /* 0x000fe2000bf26270 */
[----:B------:R-:W-:Y:S01]  /*0210*/  HFMA2 R24, -RZ, RZ, 0, 0 ;  /* 0x00000000ff187431 */ /* 0x000fe200000001ff */
[----:B--2---:R-:W-:Y:S02]  /*0220*/  ISETP.GE.AND P0, PT, R19, R0, PT ;  /* 0x000000001300720c */ /* 0x004fe40003f06270 */
[----:B------:R-:W-:Y:S02]  /*0230*/  ISETP.GE.OR P1, PT, R18, UR12, P1 ;  /* 0x0000000c12007c0c */ /* 0x000fe40008f26670 */
[----:B------:R-:W-:Y:S02]  /*0240*/  ISETP.GE.OR P0, PT, R16, UR13, P0 ;  /* 0x0000000d10007c0c */ /* 0x000fe40008706670 */
[----:B------:R-:W-:-:S09]  /*0250*/  MOV R29, RZ ;  /* 0x000000ff001d7202 */ /* 0x000fd20000000f00 */
[----:B------:R-:W0:Y:S08]  /*0260*/  @!P1 LDC.64 R10, c[0x0][0x380] ;  /* 0x0000e000ff0a9b82 */ /* 0x000e300000000a00 */
[----:B------:R-:W1:Y:S01]  /*0270*/  @!P0 LDC.64 R8, c[0x0][0x388] ;  /* 0x0000e200ff088b82 */ /* 0x000e620000000a00 */
[----:B0-----:R-:W-:-:S05]  /*0280*/  @!P1 IMAD.WIDE.U32 R10, R6, 0x4, R10 ;  /* 0x00000004060a9825 */ /* 0x001fca00078e000a */
[----:B------:R-:W2:Y:S01]  /*0290*/  @!P1 LDG.E R29, desc[UR8][R10.64] ;  /* 0x000000080a1d9981 */ /* 0x000ea2000c1e1900 */
[----:B-1----:R-:W-:-:S05]  /*02a0*/  @!P0 IMAD.WIDE R22, R7, 0x4, R8 ;  /* 0x0000000407168825 */ /* 0x002fca00078e0208 */
[----:B------:R-:W3:Y:S01]  /*02b0*/  @!P0 LDG.E R24, desc[UR8][R22.64] ;  /* 0x0000000816188981 */ /* 0x000ee2000c1e1900 */
[----:B------:R-:W-:-:S04]  /*02c0*/  UIADD3 UR4, UPT, UPT, UR4, 0x1, URZ ;  /* 0x0000000104047890 */ /* 0x000fc8000fffe0ff */
[----:B------:R-:W-:Y:S01]  /*02d0*/  UISETP.NE.AND UP0, UPT, UR4, URZ, UPT ;  /* 0x000000ff0400728c */ /* 0x000fe2000bf05270 */
[----:B------:R-:W-:Y:S01]  /*02e0*/  IADD3 R17, PT, PT, R17, 0x20, RZ ;  /* 0x0000002011117810 */ /* 0x000fe20007ffe0ff */
[----:B--2---:R-:W-:Y:S04]  /*02f0*/  STS [R4], R29 ;  /* 0x0000001d04007388 */ /* 0x004fe80000000800 */
[----:B---3--:R-:W-:Y:S01]  /*0300*/  STS [R2], R24 ;  /* 0x0000001802007388 */ /* 0x008fe20000000800 */
[----:B------:R-:W-:Y:S06]  /*0310*/  BAR.SYNC.DEFER_BLOCKING 0x0 ;  /* 0x0000000000007b1d */ /* 0x000fec0000010000 */
[----:B------:R-:W-:Y:S04]  /*0320*/  LDS R28, [R3] ;  /* 0x00000000031c7984 */ /* 0x000fe80000000800 */
[----:B------:R-:W0:Y:S04]  /*0330*/  LDS.128 R12, [R5] ;  /* 0x00000000050c7984 */ /* 0x000e280000000c00 */
[----:B------:R-:W1:Y:S04]  /*0340*/  LDS R23, [R3+0x80] ;  /* 0x0000800003177984 */ /* 0x000e680000000800 */
[----:B------:R-:W2:Y:S04]  /*0350*/  LDS R27, [R3+0x100] ;  /* 0x00010000031b7984 */ /* 0x000ea80000000800 */
[----:B------:R-:W3:Y:S04]  /*0360*/  LDS R26, [R3+0x180] ;  /* 0x00018000031a7984 */ /* 0x000ee80000000800 */
[----:B------:R-:W-:Y:S04]  /*0370*/  LDS R25, [R3+0x200] ;  /* 0x0002000003197984 */ /* 0x000fe80000000800 */
[----:B------:R-:W4:Y:S04]  /*0380*/  LDS.128 R8, [R5+0x10] ;  /* 0x0000100005087984 */ /* 0x000f280000000c00 */
[----:B------:R-:W5:Y:S04]  /*0390*/  LDS R20, [R3+0x280] ;  /* 0x0002800003147984 */ /* 0x000f680000000800 */
[----:B------:R-:W-:Y:S04]  /*03a0*/  LDS R24, [R3+0x380] ;  /* 0x0003800003187984 */ /* 0x000fe80000000800 */
[----:B------:R-:W-:Y:S01]  /*03b0*/  LDS R22, [R3+0x480] ;  /* 0x0004800003167984 */ /* 0x000fe20000000800 */
[----:B0-----:R-:W-:-:S03]  /*03c0*/  FFMA R12, R12, R28, R21 ;  /* 0x0000001c0c0c7223 */ /* 0x001fc60000000015 */
[----:B------:R-:W0:Y:S01]  /*03d0*/  LDS R21, [R3+0x300] ;  /* 0x0003000003157984 */ /* 0x000e220000000800 */
[----:B-1----:R-:W-:-:S03]  /*03e0*/  FFMA R12, R23, R13, R12 ;  /* 0x0000000d170c7223 */ /* 0x002fc6000000000c */
[----:B------:R-:W-:Y:S01]  /*03f0*/  LDS R23, [R3+0x400] ;  /* 0x0004000003177984 */ /* 0x000fe20000000800 */
[----:B--2---:R-:W-:-:S04]  /*0400*/  FFMA R27, R27, R14, R12 ;  /* 0x0000000e1b1b7223 */ /* 0x004fc8000000000c */
[----:B---3--:R-:W-:Y:S02]  /*0410*/  FFMA R27, R26, R15, R27 ;  /* 0x0000000f1a1b7223 */ /* 0x008fe4000000001b */
[----:B------:R-:W1:Y:S04]  /*0420*/  LDS.128 R12, [R5+0x20] ;  /* 0x00002000050c7984 */ /* 0x000e680000000c00 */
[----:B------:R-:W-:Y:S01]  /*0430*/  LDS R26, [R3+0x580] ;  /* 0x00058000031a7984 */ /* 0x000fe20000000800 */
[----:B----4-:R-:W-:-:S03]  /*0440*/  FFMA R27, R8, R25, R27 ;  /* 0x00000019081b7223 */ /* 0x010fc6000000001b */
[----:B------:R-:W2:Y:S01]  /*0450*/  LDS R25, [R3+0x500] ;  /* 0x0005000003197984 */ /* 0x000ea20000000800 */
[----:B-----5:R-:W-:-:S04]  /*0460*/  FFMA R20, R20, R9, R27 ;  /* 0x0000000914147223 */ /* 0x020fc8000000001b */
[----:B0-----:R-:W-:Y:S02]  /*0470*/  FFMA R21, R21, R10, R20 ;  /* 0x0000000a15157223 */ /* 0x001fe40000000014 */
[----:B------:R-:W-:Y:S02]  /*0480*/  LDS R20, [R3+0x680] ;  /* 0x0006800003147984 */ /* 0x000fe40000000800 */
[----:B------:R-:W-:Y:S02]  /*0490*/  FFMA R27, R24, R11, R21 ;  /* 0x0000000b181b7223 */ /* 0x000fe40000000015 */
[----:B------:R-:W-:Y:S04]  /*04a0*/  LDS R21, [R3+0x600] ;  /* 0x0006000003157984 */ /* 0x000fe80000000800 */
[----:B------:R-:W0:Y:S01]  /*04b0*/  LDS.128 R8, [R5+0x30] ;  /* 0x0000300005087984 */ /* 0x000e220000000c00 */
[----:B-1----:R-:W-:-:S03]  /*04c0*/  FFMA R27, R12, R23, R27 ;  /* 0x000000170c1b7223 */ /* 0x002fc6000000001b */
[----:B------:R-:W1:Y:S01]  /*04d0*/  LDS R23, [R3+0x700] ;  /* 0x0007000003177984 */ /* 0x000e620000000800 */
[----:B------:R-:W-:-:S03]  /*04e0*/  FFMA R22, R22, R13, R27 ;  /* 0x0000000d16167223 */ /* 0x000fc6000000001b */
[----:B------:R-:W3:Y:S01]  /*04f0*/  LDS R24, [R3+0x780] ;  /* 0x0007800003187984 */ /* 0x000ee20000000800 */
[----:B--2---:R-:W-:-:S03]  /*0500*/  FFMA R25, R25, R14, R22 ;  /* 0x0000000e19197223 */ /* 0x004fc60000000016 */
[----:B------:R-:W-:Y:S01]  /*0510*/  LDS R22, [R3+0x880] ;  /* 0x0008800003167984 */ /* 0x000fe20000000800 */
[----:B------:R-:W-:-:S03]  /*0520*/  FFMA R27, R26, R15, R25 ;  /* 0x0000000f1a1b7223 */ /* 0x000fc60000000019 */
[----:B------:R-:W-:Y:S04]  /*0530*/  LDS R25, [R3+0x800] ;  /* 0x0008000003197984 */ /* 0x000fe80000000800 */
[----:B------:R-:W2:Y:S04]  /*0540*/  LDS.128 R12, [R5+0x40] ;  /* 0x00004000050c7984 */ /* 0x000ea80000000c00 */
[----:B------:R-:W-:Y:S01]  /*0550*/  LDS R26, [R3+0x980] ;  /* 0x00098000031a7984 */ /* 0x000fe20000000800 */
[----:B0-----:R-:W-:-:S03]  /*0560*/  FFMA R27, R8, R21, R27 ;  /* 0x00000015081b7223 */ /* 0x001fc6000000001b */
[----:B------:R-:W0:Y:S01]  /*0570*/  LDS R21, [R3+0x900] ;  /* 0x0009000003157984 */ /* 0x000e220000000800 */
[----:B------:R-:W-:-:S04]  /*0580*/  FFMA R20, R20, R9, R27 ;  /* 0x0000000914147223 */ /* 0x000fc8000000001b */
[----:B-1----:R-:W-:Y:S02]  /*0590*/  FFMA R23, R23, R10, R20 ;  /* 0x0000000a17177223 */ /* 0x002fe40000000014 */
[----:B------:R-:W-:Y:S02]  /*05a0*/  LDS R20, [R3+0xa80] ;  /* 0x000a800003147984 */ /* 0x000fe40000000800 */
[----:B---3--:R-:W-:Y:S02]  /*05b0*/  FFMA R27, R24, R11, R23 ;  /* 0x0000000b181b7223 */ /* 0x008fe40000000017 */
[----:B------:R-:W-:Y:S04]  /*05c0*/  LDS R23, [R3+0xa00] ;  /* 0x000a000003177984 */ /* 0x000fe80000000800 */
[----:B------:R-:W1:Y:S01]  /*05d0*/  LDS.128 R8, [R5+0x50] ;  /* 0x0000500005087984 */ /* 0x000e620000000c00 */
[----:B--2---:R-:W-:-:S03]  /*05e0*/  FFMA R27, R12, R25, R27 ;  /* 0x000000190c1b7223 */ /* 0x004fc6000000001b */
[----:B------:R-:W2:Y:S01]  /*05f0*/  LDS R25, [R3+0xb00] ;  /* 0x000b000003197984 */ /* 0x000ea20000000800 */
[----:B------:R-:W-:-:S03]  /*0600*/  FFMA R12, R22, R13, R27 ;  /* 0x0000000d160c7223 */ /* 0x000fc6000000001b */
[----:B------:R-:W3:Y:S04]  /*0610*/  LDS R22, [R3+0xb80] ;  /* 0x000b800003167984 */ /* 0x000ee80000000800 */
[----:B------:R-:W-:Y:S01]  /*0620*/  LDS R24, [R3+0xc80] ;  /* 0x000c800003187984 */ /* 0x000fe20000000800 */
[----:B0-----:R-:W-:-:S04]  /*0630*/  FFMA R21, R21, R14, R12 ;  /* 0x0000000e15157223 */ /* 0x001fc8000000000c */
[----:B------:R-:W-:Y:S02]  /*0640*/  FFMA R27, R26, R15, R21 ;  /* 0x0000000f1a1b7223 */ /* 0x000fe40000000015 */
[----:B------:R-:W-:Y:S04]  /*0650*/  LDS R21, [R3+0xc00] ;  /* 0x000c000003157984 */ /* 0x000fe80000000800 */
[----:B------:R-:W0:Y:S01]  /*0660*/  LDS.128 R12, [R5+0x60] ;  /* 0x00006000050c7984 */ /* 0x000e220000000c00 */
[----:B-1----:R-:W-:-:S04]  /*0670*/  FFMA R23, R8, R23, R27 ;  /* 0x0000001708177223 */ /* 0x002fc8000000001b */
[----:B------:R-:W-:Y:S02]  /*0680*/  FFMA R20, R20, R9, R23 ;  /* 0x0000000914147223 */ /* 0x000fe40000000017 */
[----:B------:R-:W1:Y:S02]  /*0690*/  LDS R23, [R3+0xd00] ;  /* 0x000d000003177984 */ /* 0x000e640000000800 */
[----:B--2---:R-:W-:Y:S02]  /*06a0*/  FFMA R25, R25, R10, R20 ;  /* 0x0000000a19197223 */ /* 0x004fe40000000014 */
[----:B------:R-:W2:Y:S02]  /*06b0*/  LDS R20, [R3+0xd80] ;  /* 0x000d800003147984 */ /* 0x000ea40000000800 */
[----:B---3--:R-:W-:Y:S02]  /*06c0*/  FFMA R27, R22, R11, R25 ;  /* 0x0000000b161b7223 */ /* 0x008fe40000000019 */
[----:B------:R-:W-:Y:S04]  /*06d0*/  LDS R25, [R3+0xe00] ;  /* 0x000e000003197984 */ /* 0x000fe80000000800 */
[----:B------:R-:W3:Y:S04]  /*06e0*/  LDS.128 R8, [R5+0x70] ;  /* 0x0000700005087984 */ /* 0x000ee80000000c00 */
[----:B------:R-:W4:Y:S01]  /*06f0*/  LDS R22, [R3+0xe80] ;  /* 0x000e800003167984 */ /* 0x000f220000000800 */
[----:B0-----:R-:W-:-:S03]  /*0700*/  FFMA R27, R12, R21, R27 ;  /* 0x000000150c1b7223 */ /* 0x001fc6000000001b */
[----:B------:R-:W0:Y:S04]  /*0710*/  LDS R21, [R3+0xf00] ;  /* 0x000f000003157984 */ /* 0x000e280000000800 */
[----:B------:R-:W5:Y:S01]  /*0720*/  LDS R12, [R3+0xf80] ;  /* 0x000f8000030c7984 */ /* 0x000f620000000800 */
[----:B------:R-:W-:-:S04]  /*0730*/  FFMA R24, R24, R13, R27 ;  /* 0x0000000d18187223 */ /* 0x000fc8000000001b */
[----:B-1----:R-:W-:-:S04]  /*0740*/  FFMA R23, R23, R14, R24 ;  /* 0x0000000e17177223 */ /* 0x002fc80000000018 */
[----:B--2---:R-:W-:-:S04]  /*0750*/  FFMA R15, R20, R15, R23 ;  /* 0x0000000f140f7223 */ /* 0x004fc80000000017 */
[----:B---3--:R-:W-:-:S04]  /*0760*/  FFMA R15, R8, R25, R15 ;  /* 0x00000019080f7223 */ /* 0x008fc8000000000f */
[----:B----4-:R-:W-:Y:S01]  /*0770*/  FFMA R22, R22, R9, R15 ;  /* 0x0000000916167223 */ /* 0x010fe2000000000f */
[----:B------:R-:W-:Y:S02]  /*0780*/  IADD3 R16, PT, PT, R16, 0x20, RZ ;  /* 0x0000002010107810 */ /* 0x000fe40007ffe0ff */
[----:B------:R-:W-:Y:S02]  /*0790*/  IADD3 R6, PT, PT, R6, 0x20, RZ ;  /* 0x0000002006067810 */ /* 0x000fe40007ffe0ff */
[----:B------:R-:W-:Y:S01]  /*07a0*/  LEA R7, R0, R7, 0x5 ;  /* 0x0000000700077211 */ /* 0x000fe200078e28ff */
[----:B0-----:R-:W-:-:S04]  /*07b0*/  FFMA R21, R21, R10, R22 ;  /* 0x0000000a15157223 */ /* 0x001fc80000000016 */
[----:B-----5:R-:W-:Y:S01]  /*07c0*/  FFMA R21, R12, R11, R21 ;  /* 0x0000000b0c157223 */ /* 0x020fe20000000015 */
[----:B------:R-:W-:Y:S06]  /*07d0*/  BAR.SYNC.DEFER_BLOCKING 0x0 ;  /* 0x0000000000007b1d */ /* 0x000fec0000010000 */
[----:B------:R-:W-:Y:S05]  /*07e0*/  BRA.U UP0, `(.L_x_1) ;  /* 0xfffffff900847547 */ /* 0x000fea000b83ffff */
.L_x_0:
[----:B------:R-:W0:Y:S01]  /*07f0*/  LDCU UR4, c[0x0][0x398] ;  /* 0x00007300ff0477ac */ /* 0x000e220008000800 */
[----:B------:R-:W-:-:S04]  /*0800*/  ISETP.GE.AND P0, PT, R19, UR14, PT ;  /* 0x0000000e13007c0c */ /* 0x000fc8000bf06270 */
[----:B0-----:R-:W-:-:S13]  /*0810*/  ISETP.GE.OR P0, PT, R18, UR4, P0 ;  /* 0x0000000412007c0c */ /* 0x001fda0008706670 */
[----:B------:R-:W-:Y:S05]  /*0820*/  @P0 EXIT ;  /* 0x000000000000094d */ /* 0x000fea0003800000 */
[----:B------:R-:W0:Y:S01]  /*0830*/  LDC.64 R2, c[0x0][0x390] ;  /* 0x0000e400ff027b82 */ /* 0x000e220000000a00 */
[----:B------:R-:W-:-:S04]  /*0840*/  IMAD R19, R18, UR14, R19 ;  /* 0x0000000e12137c24 */ /* 0x000fc8000f8e0213 */
[----:B0-----:R-:W-:-:S05]  /*0850*/  IMAD.WIDE.U32 R2, R19, 0x4, R2 ;  /* 0x0000000413027825 */ /* 0x001fca00078e0002 */
[----:B------:R-:W-:Y:S01]  /*0860*/  STG.E desc[UR8][R2.64], R21 ;  /* 0x0000001502007986 */ /* 0x000fe2000c101908 */
[----:B------:R-:W-:Y:S05]  /*0870*/  EXIT ;  /* 0x000000000000794d */ /* 0x000fea0003800000 */
.L_x_2:
[----:B------:R-:W-:-:S00]  /*0880*/  BRA `(.L_x_2) ;  /* 0xfffffffc00fc7947 */ /* 0x000fc0000383ffff */
[----:B------:R-:W-:-:S00]  /*0890*/  NOP ;  /* 0x0000000000007918 */ /* 0x000fc00000000000 */
        /* <DEDUP_REMOVED lines=14> */
.L_x_3:


//--------------------- .nv.shared._Z11sgemm_tiledPfS_S_iiii --------------------------
	.section	.nv.shared._Z11sgemm_tiledPfS_S_iiii,"aw",@nobits
	.sectionflags	@""
	.align	4
.nv.shared._Z11sgemm_tiledPfS_S_iiii:
	.zero		9216


//--------------------- .nv.shared.reserved.0     --------------------------
	.section	.nv.shared.reserved.0,"aw",@nobits
	.weak		__nv_reservedSMEM_offset_0_alias
	.size		__nv_reservedSMEM_offset_0_alias, 0, 64
	.other		__nv_reservedSMEM_offset_0_alias,@"STO_CUDA_RESERVED_SHARED STV_DEFAULT"
__nv_reservedSMEM_offset_0_alias:
	.zero		0
	.zero		64


//--------------------- .nv.constant0._Z11sgemm_tiledPfS_S_iiii --------------------------
	.section	.nv.constant0._Z11sgemm_tiledPfS_S_iiii,"a",@progbits
	.sectionflags	@""
	.align	4
.nv.constant0._Z11sgemm_tiledPfS_S_iiii:
	.zero		936


//--------------------- SYMBOLS --------------------------

	.type		.nv.reservedSmem.offset0,@object
	.size		.nv.reservedSmem.offset0,0x4
	.type		.nv.reservedSmem.cap,@object
	.size		.nv.reservedSmem.cap,0x4
